//
// Generated by NVIDIA NVVM Compiler
//
// Compiler Build ID: CL-36424714
// Cuda compilation tools, release 13.0, V13.0.88
// Based on NVVM 20.0.0
//

.version 9.0
.target sm_100
.address_size 64

	// .globl	_Z10vector_addPKfS0_Pf

.visible .entry _Z10vector_addPKfS0_Pf(
	.param .u64 .ptr .align 1 _Z10vector_addPKfS0_Pf_param_0,
	.param .u64 .ptr .align 1 _Z10vector_addPKfS0_Pf_param_1,
	.param .u64 .ptr .align 1 _Z10vector_addPKfS0_Pf_param_2
)
{
	.reg .pred 	%p<2>;
	.reg .b32 	%r<5>;
	.reg .b32 	%f<13>;
	.reg .b64 	%rd<11>;

	ld.param.u64 	%rd1, [_Z10vector_addPKfS0_Pf_param_0];
	ld.param.u64 	%rd2, [_Z10vector_addPKfS0_Pf_param_1];
	ld.param.u64 	%rd3, [_Z10vector_addPKfS0_Pf_param_2];
	mov.u32 	%r2, %ctaid.x;
	mov.u32 	%r3, %ntid.x;
	mov.u32 	%r4, %tid.x;
	mad.lo.s32 	%r1, %r2, %r3, %r4;
	setp.gt.s32 	%p1, %r1, 268435455;
	@%p1 bra 	$L__BB0_2;
	cvta.to.global.u64 	%rd4, %rd1;
	cvta.to.global.u64 	%rd5, %rd2;
	cvta.to.global.u64 	%rd6, %rd3;
	mul.wide.s32 	%rd7, %r1, 16;
	add.s64 	%rd8, %rd4, %rd7;
	ld.global.v4.f32 	{%f1, %f2, %f3, %f4}, [%rd8];
	add.s64 	%rd9, %rd5, %rd7;
	ld.global.v4.f32 	{%f5, %f6, %f7, %f8}, [%rd9];
	add.f32 	%f9, %f1, %f5;
	add.f32 	%f10, %f2, %f6;
	add.f32 	%f11, %f3, %f7;
	add.f32 	%f12, %f4, %f8;
	add.s64 	%rd10, %rd6, %rd7;
	st.global.v4.f32 	[%rd10], {%f9, %f10, %f11, %f12};
$L__BB0_2:
	ret;

}


// ===== COMPILED SASS (sm_100) =====

	.target	sm_100

	.elftype	@"ET_EXEC"


//--------------------- .note.nv.tkinfo           --------------------------
	.section	.note.nv.tkinfo,"",@"SHT_NOTE"
	.sectionflags	@"SHF_NOTE_NV_TKINFO"
	.tkinfo
        /*0018*/ 	.word	0x00000002
        /*0030*/ 	.string	""
        /*0030*/ 	.string	"ptxas"
        /*0030*/ 	.string	"Cuda compilation tools, release 13.0, V13.0.88"
        /*0030*/ 	.string	"Build cuda_13.0.r13.0/compiler.36424714_0"
        /*0030*/ 	.string	"-arch sm_100 -m 64 "



//--------------------- .note.nv.cuinfo           --------------------------
	.section	.note.nv.cuinfo,"",@"SHT_NOTE"
	.sectionflags	@"SHF_NOTE_NV_CUINFO"
        /*0018*/ 	.short	0x0002
        /*001a*/ 	.short	0x0064
        /*001c*/ 	.short	0x0082
	.zero		2


//--------------------- .nv.info                  --------------------------
	.section	.nv.info,"",@"SHT_CUDA_INFO"
	.align	4


	//----- nvinfo : EIATTR_REGCOUNT
	.align		4
        /*0000*/ 	.byte	0x04, 0x2f
        /*0002*/ 	.short	(.L_1 - .L_0)
	.align		4
.L_0:
        /*0004*/ 	.word	index@(_Z10vector_addPKfS0_Pf)
        /*0008*/ 	.word	0x00000016


	//----- nvinfo : EIATTR_FRAME_SIZE
	.align		4
.L_1:
        /*000c*/ 	.byte	0x04, 0x11
        /*000e*/ 	.short	(.L_3 - .L_2)
	.align		4
.L_2:
        /*0010*/ 	.word	index@(_Z10vector_addPKfS0_Pf)
        /*0014*/ 	.word	0x00000000


	//----- nvinfo : EIATTR_MIN_STACK_SIZE
	.align		4
.L_3:
        /*0018*/ 	.byte	0x04, 0x12
        /*001a*/ 	.short	(.L_5 - .L_4)
	.align		4
.L_4:
        /*001c*/ 	.word	index@(_Z10vector_addPKfS0_Pf)
        /*0020*/ 	.word	0x00000000
.L_5:


//--------------------- .nv.compat                --------------------------
	.section	.nv.compat,"",@"SHT_CUDA_COMPAT_INFO"
	.align	4
        /*0000*/ 	.byte	0x02, 0x09, 0x00, 0x00, 0x02, 0x02, 0x01, 0x00, 0x02, 0x05, 0x05, 0x00, 0x03, 0x07, 0x01, 0x01
        /*0010*/ 	.byte	0x02, 0x03, 0x00, 0x00, 0x02, 0x06, 0x01, 0x00, 0x04, 0x0b, 0x08, 0x00, 0x09, 0x00, 0x00, 0x00
        /*0020*/ 	.byte	0x00, 0x00, 0x00, 0x00


//--------------------- .nv.info._Z10vector_addPKfS0_Pf --------------------------
	.section	.nv.info._Z10vector_addPKfS0_Pf,"",@"SHT_CUDA_INFO"
	.sectionflags	@""
	.align	4


	//----- nvinfo : EIATTR_CUDA_API_VERSION
	.align		4
        /*0000*/ 	.byte	0x04, 0x37
        /*0002*/ 	.short	(.L_7 - .L_6)
.L_6:
        /*0004*/ 	.word	0x00000082


	//----- nvinfo : EIATTR_KPARAM_INFO
	.align		4
.L_7:
        /*0008*/ 	.byte	0x04, 0x17
        /*000a*/ 	.short	(.L_9 - .L_8)
.L_8:
        /*000c*/ 	.word	0x00000000
        /*0010*/ 	.short	0x0002
        /*0012*/ 	.short	0x0010
        /*0014*/ 	.byte	0x00, 0xf5, 0x21, 0x00


	//----- nvinfo : EIATTR_KPARAM_INFO
	.align		4
.L_9:
        /*0018*/ 	.byte	0x04, 0x17
        /*001a*/ 	.short	(.L_11 - .L_10)
.L_10:
        /*001c*/ 	.word	0x00000000
        /*0020*/ 	.short	0x0001
        /*0022*/ 	.short	0x0008
        /*0024*/ 	.byte	0x00, 0xf5, 0x21, 0x00


	//----- nvinfo : EIATTR_KPARAM_INFO
	.align		4
.L_11:
        /*0028*/ 	.byte	0x04, 0x17
        /*002a*/ 	.short	(.L_13 - .L_12)
.L_12:
        /*002c*/ 	.word	0x00000000
        /*0030*/ 	.short	0x0000
        /*0032*/ 	.short	0x0000
        /*0034*/ 	.byte	0x00, 0xf5, 0x21, 0x00


	//----- nvinfo : EIATTR_SPARSE_MMA_MASK
	.align		4
.L_13:
        /*0038*/ 	.byte	0x03, 0x50
        /*003a*/ 	.short	0x0000


	//----- nvinfo : EIATTR_MAXREG_COUNT
	.align		4
        /*003c*/ 	.byte	0x03, 0x1b
        /*003e*/ 	.short	0x00ff


	//----- nvinfo : EIATTR_MERCURY_ISA_VERSION
	.align		4
        /*0040*/ 	.byte	0x03, 0x5f
        /*0042*/ 	.short	0x0101


	//----- nvinfo : EIATTR_VRC_CTA_INIT_COUNT
	.align		4
        /*0044*/ 	.byte	0x02, 0x4a
	.zero		1
	.zero		1


	//----- nvinfo : EIATTR_EXIT_INSTR_OFFSETS
	.align		4
        /*0048*/ 	.byte	0x04, 0x1c
        /*004a*/ 	.short	(.L_15 - .L_14)


	//   ....[0]....
.L_14:
        /*004c*/ 	.word	0x00000060


	//   ....[1]....
        /*0050*/ 	.word	0x00000150


	//----- nvinfo : EIATTR_CBANK_PARAM_SIZE
	.align		4
.L_15:
        /*0054*/ 	.byte	0x03, 0x19
        /*0056*/ 	.short	0x0018


	//----- nvinfo : EIATTR_PARAM_CBANK
	.align		4
        /*0058*/ 	.byte	0x04, 0x0a
        /*005a*/ 	.short	(.L_17 - .L_16)
	.align		4
.L_16:
        /*005c*/ 	.word	index@(.nv.constant0._Z10vector_addPKfS0_Pf)
        /*0060*/ 	.short	0x0380
        /*0062*/ 	.short	0x0018


	//----- nvinfo : EIATTR_SW_WAR
	.align		4
.L_17:
        /*0064*/ 	.byte	0x04, 0x36
        /*0066*/ 	.short	(.L_19 - .L_18)
.L_18:
        /*0068*/ 	.word	0x00000008
.L_19:


//--------------------- .nv.callgraph             --------------------------
	.section	.nv.callgraph,"",@"SHT_CUDA_CALLGRAPH"
	.align	4
	.sectionentsize	8
	.align		4
        /*0000*/ 	.word	0x00000000
	.align		4
        /*0004*/ 	.word	0xffffffff
	.align		4
        /*0008*/ 	.word	0x00000000
	.align		4
        /*000c*/ 	.word	0xfffffffe
	.align		4
        /*0010*/ 	.word	0x00000000
	.align		4
        /*0014*/ 	.word	0xfffffffd
	.align		4
        /*0018*/ 	.word	0x00000000
	.align		4
        /*001c*/ 	.word	0xfffffffc


//--------------------- .text._Z10vector_addPKfS0_Pf --------------------------
	.section	.text._Z10vector_addPKfS0_Pf,"ax",@progbits
	.align	128
        .global         _Z10vector_addPKfS0_Pf
        .type           _Z10vector_addPKfS0_Pf,@function
        .size           _Z10vector_addPKfS0_Pf,(.L_x_1 - _Z10vector_addPKfS0_Pf)
        .other          _Z10vector_addPKfS0_Pf,@"STO_CUDA_ENTRY STV_DEFAULT"
_Z10vector_addPKfS0_Pf:
.text._Z10vector_addPKfS0_Pf:
[----:B------:R-:W-:Y:S01]  /*0000*/  LDC R1, c[0x0][0x37c] ;  /* 0x0000df00ff017b82 */ /* 0x000fe20000000800 */
[----:B------:R-:W0:Y:S07]  /*0010*/  S2R R0, SR_TID.X ;  /* 0x0000000000007919 */ /* 0x000e2e0000002100 */
[----:B------:R-:W0:Y:S08]  /*0020*/  S2UR UR4, SR_CTAID.X ;  /* 0x00000000000479c3 */ /* 0x000e300000002500 */
[----:B------:R-:W0:Y:S02]  /*0030*/  LDC R9, c[0x0][0x360] ;  /* 0x0000d800ff097b82 */ /* 0x000e240000000800 */
[----:B0-----:R-:W-:-:S05]  /*0040*/  IMAD R9, R9, UR4, R0 ;  /* 0x0000000409097c24 */ /* 0x001fca000f8e0200 */
[----:B------:R-:W-:-:S13]  /*0050*/  ISETP.GT.AND P0, PT, R9, 0xfffffff, PT ;  /* 0x0fffffff0900780c */ /* 0x000fda0003f04270 */
[----:B------:R-:W-:Y:S05]  /*0060*/  @P0 EXIT ;  /* 0x000000000000094d */ /* 0x000fea0003800000 */
[----:B------:R-:W0:Y:S01]  /*0070*/  LDC.64 R2, c[0x0][0x380] ;  /* 0x0000e000ff027b82 */ /* 0x000e220000000a00 */
[----:B------:R-:W1:Y:S07]  /*0080*/  LDCU.64 UR4, c[0x0][0x358] ;  /* 0x00006b00ff0477ac */ /* 0x000e6e0008000a00 */
[----:B------:R-:W2:Y:S08]  /*0090*/  LDC.64 R4, c[0x0][0x388] ;  /* 0x0000e200ff047b82 */ /* 0x000eb00000000a00 */
[----:B------:R-:W3:Y:S01]  /*00a0*/  LDC.64 R6, c[0x0][0x390] ;  /* 0x0000e400ff067b82 */ /* 0x000ee20000000a00 */
[----:B0-----:R-:W-:-:S05]  /*00b0*/  IMAD.WIDE R2, R9, 0x10, R2 ;  /* 0x0000001009027825 */ /* 0x001fca00078e0202 */
[----:B-1----:R-:W4:Y:S01]  /*00c0*/  LDG.E.128 R12, desc[UR4][R2.64] ;  /* 0x00000004020c7981 */ /* 0x002f22000c1e1d00 */
[----:B--2---:R-:W-:-:S05]  /*00d0*/  IMAD.WIDE R4, R9, 0x10, R4 ;  /* 0x0000001009047825 */ /* 0x004fca00078e0204 */
[----:B------:R-:W4:Y:S01]  /*00e0*/  LDG.E.128 R16, desc[UR4][R4.64] ;  /* 0x0000000404107981 */ /* 0x000f22000c1e1d00 */
[----:B---3--:R-:W-:-:S04]  /*00f0*/  IMAD.WIDE R6, R9, 0x10, R6 ;  /* 0x0000001009067825 */ /* 0x008fc800078e0206 */
[----:B----4-:R-:W-:Y:S01]  /*0100*/  FADD R12, R12, R16 ;  /* 0x000000100c0c7221 */ /* 0x010fe20000000000 */
[----:B------:R-:W-:Y:S01]  /*0110*/  FADD R13, R13, R17 ;  /* 0x000000110d0d7221 */ /* 0x000fe20000000000 */
[----:B------:R-:W-:Y:S01]  /*0120*/  FADD R14, R14, R18 ;  /* 0x000000120e0e7221 */ /* 0x000fe20000000000 */
[----:B------:R-:W-:-:S05]  /*0130*/  FADD R15, R15, R19 ;  /* 0x000000130f0f7221 */ /* 0x000fca0000000000 */
[----:B------:R-:W-:Y:S01]  /*0140*/  STG.E.128 desc[UR4][R6.64], R12 ;  /* 0x0000000c06007986 */ /* 0x000fe2000c101d04 */
[----:B------:R-:W-:Y:S05]  /*0150*/  EXIT ;  /* 0x000000000000794d */ /* 0x000fea0003800000 */
.L_x_0:
[----:B------:R-:W-:-:S00]  /*0160*/  BRA `(.L_x_0) ;  /* 0xfffffffc00fc7947 */ /* 0x000fc0000383ffff */
[----:B------:R-:W-:-:S00]  /*0170*/  NOP ;  /* 0x0000000000007918 */ /* 0x000fc00000000000 */
        /* <DEDUP_REMOVED lines=8> */
.L_x_1:


//--------------------- .nv.shared.reserved.0     --------------------------
	.section	.nv.shared.reserved.0,"aw",@nobits
	.weak		__nv_reservedSMEM_offset_0_alias
	.size		__nv_reservedSMEM_offset_0_alias, 0, 64
	.other		__nv_reservedSMEM_offset_0_alias,@"STO_CUDA_RESERVED_SHARED STV_DEFAULT"
__nv_reservedSMEM_offset_0_alias:
	.zero		0
	.zero		64


//--------------------- .nv.constant0._Z10vector_addPKfS0_Pf --------------------------
	.section	.nv.constant0._Z10vector_addPKfS0_Pf,"a",@progbits
	.sectionflags	@""
	.align	4
.nv.constant0._Z10vector_addPKfS0_Pf:
	.zero		920


//--------------------- SYMBOLS --------------------------

	.type		.nv.reservedSmem.offset0,@object
	.size		.nv.reservedSmem.offset0,0x4
